	.headerflags	@"EF_CUDA_TEXMODE_UNIFIED EF_CUDA_64BIT_ADDRESS EF_CUDA_ACCELERATORS EF_CUDA_SM90 EF_CUDA_VIRTUAL_SM(EF_CUDA_SM90)"
	.elftype	@"ET_EXEC"


//--------------------- .nv.info                  --------------------------
	.section	.nv.info,"",@"SHT_CUDA_INFO"
	.align	4


	//----- nvinfo : EIATTR_REGCOUNT
	.align		4
        /*0000*/ 	.byte	0x04, 0x2f
        /*0002*/ 	.short	(.L_1 - .L_0)
	.align		4
.L_0:
        /*0004*/ 	.word	index@(triton_poi_fused_ones_21)
        /*0008*/ 	.word	0x0000000e


	//----- nvinfo : EIATTR_MIN_STACK_SIZE
	.align		4
.L_1:
        /*000c*/ 	.byte	0x04, 0x12
        /*000e*/ 	.short	(.L_3 - .L_2)
	.align		4
.L_2:
        /*0010*/ 	.word	index@(triton_poi_fused_ones_21)
        /*0014*/ 	.word	0x00000000


	//----- nvinfo : EIATTR_FRAME_SIZE
	.align		4
.L_3:
        /*0018*/ 	.byte	0x04, 0x11
        /*001a*/ 	.short	(.L_5 - .L_4)
	.align		4
.L_4:
        /*001c*/ 	.word	index@(triton_poi_fused_ones_21)
        /*0020*/ 	.word	0x00000000


	//----- nvinfo : EIATTR_MIN_STACK_SIZE
	.align		4
.L_5:
        /*0024*/ 	.byte	0x04, 0x12
        /*0026*/ 	.short	(.L_7 - .L_6)
	.align		4
.L_6:
        /*0028*/ 	.word	index@(triton_poi_fused_ones_21)
        /*002c*/ 	.word	0x00000000
.L_7:


//--------------------- .nv.info.triton_poi_fused_ones_21 --------------------------
	.section	.nv.info.triton_poi_fused_ones_21,"",@"SHT_CUDA_INFO"
	.sectionflags	@""
	.align	4


	//----- nvinfo : EIATTR_CUDA_API_VERSION
	.align		4
        /*0000*/ 	.byte	0x04, 0x37
        /*0002*/ 	.short	(.L_9 - .L_8)
.L_8:
        /*0004*/ 	.word	0x0000007c


	//----- nvinfo : EIATTR_KPARAM_INFO
	.align		4
.L_9:
        /*0008*/ 	.byte	0x04, 0x17
        /*000a*/ 	.short	(.L_11 - .L_10)
.L_10:
        /*000c*/ 	.word	0x00000000
        /*0010*/ 	.short	0x0001
        /*0012*/ 	.short	0x0008
        /*0014*/ 	.byte	0x00, 0xf0, 0x11, 0x00


	//----- nvinfo : EIATTR_KPARAM_INFO
	.align		4
.L_11:
        /*0018*/ 	.byte	0x04, 0x17
        /*001a*/ 	.short	(.L_13 - .L_12)
.L_12:
        /*001c*/ 	.word	0x00000000
        /*0020*/ 	.short	0x0000
        /*0022*/ 	.short	0x0000
        /*0024*/ 	.byte	0x00, 0xf4, 0x21, 0x00


	//----- nvinfo : EIATTR_SPARSE_MMA_MASK
	.align		4
.L_13:
        /*0028*/ 	.byte	0x03, 0x50
        /*002a*/ 	.short	0x0000


	//----- nvinfo : EIATTR_MAXREG_COUNT
	.align		4
        /*002c*/ 	.byte	0x03, 0x1b
        /*002e*/ 	.short	0x00ff


	//----- nvinfo : EIATTR_EXIT_INSTR_OFFSETS
	.align		4
        /*0030*/ 	.byte	0x04, 0x1c
        /*0032*/ 	.short	(.L_15 - .L_14)


	//   ....[0]....
.L_14:
        /*0034*/ 	.word	0x000000f0


	//----- nvinfo : EIATTR_REQNTID
	.align		4
.L_15:
        /*0038*/ 	.byte	0x04, 0x10
        /*003a*/ 	.short	(.L_17 - .L_16)
.L_16:
        /*003c*/ 	.word	0x00000080
        /*0040*/ 	.word	0x00000001
        /*0044*/ 	.word	0x00000001


	//----- nvinfo : EIATTR_CBANK_PARAM_SIZE
	.align		4
.L_17:
        /*0048*/ 	.byte	0x03, 0x19
        /*004a*/ 	.short	0x000c


	//----- nvinfo : EIATTR_PARAM_CBANK
	.align		4
        /*004c*/ 	.byte	0x04, 0x0a
        /*004e*/ 	.short	(.L_19 - .L_18)
	.align		4
.L_18:
        /*0050*/ 	.word	index@(.nv.constant0.triton_poi_fused_ones_21)
        /*0054*/ 	.short	0x0210
        /*0056*/ 	.short	0x000c


	//----- nvinfo : EIATTR_SW_WAR
	.align		4
.L_19:
        /*0058*/ 	.byte	0x04, 0x36
        /*005a*/ 	.short	(.L_21 - .L_20)
.L_20:
        /*005c*/ 	.word	0x00000008
.L_21:


//--------------------- .nv.callgraph             --------------------------
	.section	.nv.callgraph,"",@"SHT_CUDA_CALLGRAPH"
	.align	4
	.sectionentsize	8
	.align		4
        /*0000*/ 	.word	0x00000000
	.align		4
        /*0004*/ 	.word	0xffffffff
	.align		4
        /*0008*/ 	.word	0x00000000
	.align		4
        /*000c*/ 	.word	0xfffffffe
	.align		4
        /*0010*/ 	.word	0x00000000
	.align		4
        /*0014*/ 	.word	0xfffffffd
	.align		4
        /*0018*/ 	.word	0x00000000
	.align		4
        /*001c*/ 	.word	0xfffffffc


//--------------------- .text.triton_poi_fused_ones_21 --------------------------
	.section	.text.triton_poi_fused_ones_21,"ax",@progbits
	.align	128
        .global         triton_poi_fused_ones_21
        .type           triton_poi_fused_ones_21,@function
        .size           triton_poi_fused_ones_21,(.L_x_1 - triton_poi_fused_ones_21)
        .other          triton_poi_fused_ones_21,@"STO_CUDA_ENTRY STV_DEFAULT"
triton_poi_fused_ones_21:
.text.triton_poi_fused_ones_21:
[----:B------:R-:W-:Y:S01]  /*0000*/  LDC R1, c[0x0][0x28] ;  /* 0x00000a00ff017b82 */ /* 0x000fe20000000800 */
[----:B------:R-:W1:Y:S07]  /*0010*/  S2R R0, SR_TID.X ;  /* 0x0000000000007919 */ /* 0x000e6e0000002100 */
[----:B------:R-:W2:Y:S01]  /*0020*/  LDC.64 R2, c[0x0][0x210] ;  /* 0x00008400ff027b82 */ /* 0x000ea20000000a00 */
[----:B------:R-:W-:Y:S01]  /*0030*/  HFMA2.MMA R8, -RZ, RZ, 1.875, 0 ;  /* 0x3f800000ff087435 */ /* 0x000fe200000001ff */
[----:B------:R-:W-:Y:S01]  /*0040*/  IMAD.MOV.U32 R9, RZ, RZ, 0x3f800000 ;  /* 0x3f800000ff097424 */ /* 0x000fe200078e00ff */
[----:B------:R-:W3:Y:S01]  /*0050*/  S2R R5, SR_CTAID.X ;  /* 0x0000000000057919 */ /* 0x000ee20000002500 */
[----:B------:R-:W-:Y:S01]  /*0060*/  HFMA2.MMA R11, -RZ, RZ, 1.875, 0 ;  /* 0x3f800000ff0b7435 */ /* 0x000fe200000001ff */
[----:B------:R-:W-:Y:S01]  /*0070*/  MOV R10, 0x3f800000 ;  /* 0x3f800000000a7802 */ /* 0x000fe20000000f00 */
[----:B------:R-:W-:Y:S01]  /*0080*/  ULDC.64 UR4, c[0x0][0x208] ;  /* 0x0000820000047ab9 */ /* 0x000fe20000000a00 */
[----:B-1----:R-:W-:-:S05]  /*0090*/  IMAD.SHL.U32 R0, R0, 0x4, RZ ;  /* 0x0000000400007824 */ /* 0x002fca00078e00ff */
[----:B------:R-:W-:-:S05]  /*00a0*/  LOP3.LUT R0, R0, 0x1fc, RZ, 0xc0, !PT ;  /* 0x000001fc00007812 */ /* 0x000fca00078ec0ff */
[----:B---3--:R-:W-:-:S04]  /*00b0*/  IMAD R5, R5, 0x400, R0 ;  /* 0x0000040005057824 */ /* 0x008fc800078e0200 */
[----:B--2---:R-:W-:-:S05]  /*00c0*/  IMAD.WIDE R2, R5, 0x4, R2 ;  /* 0x0000000405027825 */ /* 0x004fca00078e0202 */
[----:B------:R-:W-:Y:S04]  /*00d0*/  STG.E.128 desc[UR4][R2.64], R8 ;  /* 0x0000000802007986 */ /* 0x000fe8000c101d04 */
[----:B------:R-:W-:Y:S01]  /*00e0*/  STG.E.128 desc[UR4][R2.64+0x800], R8 ;  /* 0x0008000802007986 */ /* 0x000fe2000c101d04 */
[----:B------:R-:W-:Y:S05]  /*00f0*/  EXIT ;  /* 0x000000000000794d */ /* 0x000fea0003800000 */
.L_x_0:
[----:B------:R-:W-:-:S00]  /*0100*/  BRA `(.L_x_0) ;  /* 0xfffffffc00fc7947 */ /* 0x000fc0000383ffff */
[----:B------:R-:W-:-:S00]  /*0110*/  NOP ;  /* 0x0000000000007918 */ /* 0x000fc00000000000 */
        /* <DEDUP_REMOVED lines=14> */
.L_x_1:


//--------------------- .nv.constant0.triton_poi_fused_ones_21 --------------------------
	.section	.nv.constant0.triton_poi_fused_ones_21,"a",@progbits
	.sectionflags	@""
	.align	4
.nv.constant0.triton_poi_fused_ones_21:
	.zero		540
